//
// Generated by NVIDIA NVVM Compiler
//
// Compiler Build ID: CL-36424714
// Cuda compilation tools, release 13.0, V13.0.88
// Based on NVVM 20.0.0
//

.version 9.0
.target sm_100
.address_size 64

	// .globl	_Z16histogram_kernelPKhPim

.visible .entry _Z16histogram_kernelPKhPim(
	.param .u64 .ptr .align 1 _Z16histogram_kernelPKhPim_param_0,
	.param .u64 .ptr .align 1 _Z16histogram_kernelPKhPim_param_1,
	.param .u64 _Z16histogram_kernelPKhPim_param_2
)
{
	.reg .pred 	%p<2>;
	.reg .b32 	%r<7>;
	.reg .b64 	%rd<10>;

	ld.param.u64 	%rd2, [_Z16histogram_kernelPKhPim_param_0];
	ld.param.u64 	%rd3, [_Z16histogram_kernelPKhPim_param_1];
	ld.param.u64 	%rd4, [_Z16histogram_kernelPKhPim_param_2];
	mov.u32 	%r1, %ctaid.x;
	mov.u32 	%r2, %ntid.x;
	mov.u32 	%r3, %tid.x;
	mad.lo.s32 	%r4, %r1, %r2, %r3;
	cvt.s64.s32 	%rd1, %r4;
	setp.le.u64 	%p1, %rd4, %rd1;
	@%p1 bra 	$L__BB0_2;
	cvta.to.global.u64 	%rd5, %rd2;
	cvta.to.global.u64 	%rd6, %rd3;
	add.s64 	%rd7, %rd5, %rd1;
	ld.global.u8 	%r5, [%rd7];
	mul.wide.u32 	%rd8, %r5, 4;
	add.s64 	%rd9, %rd6, %rd8;
	atom.global.add.u32 	%r6, [%rd9], 1;
$L__BB0_2:
	ret;

}


// ===== COMPILED SASS (sm_100) =====

	.target	sm_100

	.elftype	@"ET_EXEC"


//--------------------- .note.nv.tkinfo           --------------------------
	.section	.note.nv.tkinfo,"",@"SHT_NOTE"
	.sectionflags	@"SHF_NOTE_NV_TKINFO"
	.tkinfo
        /*0018*/ 	.word	0x00000002
        /*0030*/ 	.string	""
        /*0030*/ 	.string	"ptxas"
        /*0030*/ 	.string	"Cuda compilation tools, release 13.0, V13.0.88"
        /*0030*/ 	.string	"Build cuda_13.0.r13.0/compiler.36424714_0"
        /*0030*/ 	.string	"-arch sm_100 -m 64 "



//--------------------- .note.nv.cuinfo           --------------------------
	.section	.note.nv.cuinfo,"",@"SHT_NOTE"
	.sectionflags	@"SHF_NOTE_NV_CUINFO"
        /*0018*/ 	.short	0x0002
        /*001a*/ 	.short	0x0064
        /*001c*/ 	.short	0x0082
	.zero		2


//--------------------- .nv.info                  --------------------------
	.section	.nv.info,"",@"SHT_CUDA_INFO"
	.align	4


	//----- nvinfo : EIATTR_REGCOUNT
	.align		4
        /*0000*/ 	.byte	0x04, 0x2f
        /*0002*/ 	.short	(.L_1 - .L_0)
	.align		4
.L_0:
        /*0004*/ 	.word	index@(_Z16histogram_kernelPKhPim)
        /*0008*/ 	.word	0x0000000a


	//----- nvinfo : EIATTR_FRAME_SIZE
	.align		4
.L_1:
        /*000c*/ 	.byte	0x04, 0x11
        /*000e*/ 	.short	(.L_3 - .L_2)
	.align		4
.L_2:
        /*0010*/ 	.word	index@(_Z16histogram_kernelPKhPim)
        /*0014*/ 	.word	0x00000000


	//----- nvinfo : EIATTR_MIN_STACK_SIZE
	.align		4
.L_3:
        /*0018*/ 	.byte	0x04, 0x12
        /*001a*/ 	.short	(.L_5 - .L_4)
	.align		4
.L_4:
        /*001c*/ 	.word	index@(_Z16histogram_kernelPKhPim)
        /*0020*/ 	.word	0x00000000
.L_5:


//--------------------- .nv.compat                --------------------------
	.section	.nv.compat,"",@"SHT_CUDA_COMPAT_INFO"
	.align	4
        /*0000*/ 	.byte	0x02, 0x09, 0x00, 0x00, 0x02, 0x02, 0x01, 0x00, 0x02, 0x05, 0x05, 0x00, 0x03, 0x07, 0x01, 0x01
        /*0010*/ 	.byte	0x02, 0x03, 0x00, 0x00, 0x02, 0x06, 0x01, 0x00, 0x04, 0x0b, 0x08, 0x00, 0x09, 0x00, 0x00, 0x00
        /*0020*/ 	.byte	0x00, 0x00, 0x00, 0x00


//--------------------- .nv.info._Z16histogram_kernelPKhPim --------------------------
	.section	.nv.info._Z16histogram_kernelPKhPim,"",@"SHT_CUDA_INFO"
	.sectionflags	@""
	.align	4


	//----- nvinfo : EIATTR_CUDA_API_VERSION
	.align		4
        /*0000*/ 	.byte	0x04, 0x37
        /*0002*/ 	.short	(.L_7 - .L_6)
.L_6:
        /*0004*/ 	.word	0x00000082


	//----- nvinfo : EIATTR_KPARAM_INFO
	.align		4
.L_7:
        /*0008*/ 	.byte	0x04, 0x17
        /*000a*/ 	.short	(.L_9 - .L_8)
.L_8:
        /*000c*/ 	.word	0x00000000
        /*0010*/ 	.short	0x0002
        /*0012*/ 	.short	0x0010
        /*0014*/ 	.byte	0x00, 0xf0, 0x21, 0x00


	//----- nvinfo : EIATTR_KPARAM_INFO
	.align		4
.L_9:
        /*0018*/ 	.byte	0x04, 0x17
        /*001a*/ 	.short	(.L_11 - .L_10)
.L_10:
        /*001c*/ 	.word	0x00000000
        /*0020*/ 	.short	0x0001
        /*0022*/ 	.short	0x0008
        /*0024*/ 	.byte	0x00, 0xf5, 0x21, 0x00


	//----- nvinfo : EIATTR_KPARAM_INFO
	.align		4
.L_11:
        /*0028*/ 	.byte	0x04, 0x17
        /*002a*/ 	.short	(.L_13 - .L_12)
.L_12:
        /*002c*/ 	.word	0x00000000
        /*0030*/ 	.short	0x0000
        /*0032*/ 	.short	0x0000
        /*0034*/ 	.byte	0x00, 0xf5, 0x21, 0x00


	//----- nvinfo : EIATTR_SPARSE_MMA_MASK
	.align		4
.L_13:
        /*0038*/ 	.byte	0x03, 0x50
        /*003a*/ 	.short	0x0000


	//----- nvinfo : EIATTR_MAXREG_COUNT
	.align		4
        /*003c*/ 	.byte	0x03, 0x1b
        /*003e*/ 	.short	0x00ff


	//----- nvinfo : EIATTR_MERCURY_ISA_VERSION
	.align		4
        /*0040*/ 	.byte	0x03, 0x5f
        /*0042*/ 	.short	0x0101


	//----- nvinfo : EIATTR_VRC_CTA_INIT_COUNT
	.align		4
        /*0044*/ 	.byte	0x02, 0x4a
	.zero		1
	.zero		1


	//----- nvinfo : EIATTR_EXIT_INSTR_OFFSETS
	.align		4
        /*0048*/ 	.byte	0x04, 0x1c
        /*004a*/ 	.short	(.L_15 - .L_14)


	//   ....[0]....
.L_14:
        /*004c*/ 	.word	0x00000090


	//   ....[1]....
        /*0050*/ 	.word	0x00000130


	//----- nvinfo : EIATTR_CBANK_PARAM_SIZE
	.align		4
.L_15:
        /*0054*/ 	.byte	0x03, 0x19
        /*0056*/ 	.short	0x0018


	//----- nvinfo : EIATTR_PARAM_CBANK
	.align		4
        /*0058*/ 	.byte	0x04, 0x0a
        /*005a*/ 	.short	(.L_17 - .L_16)
	.align		4
.L_16:
        /*005c*/ 	.word	index@(.nv.constant0._Z16histogram_kernelPKhPim)
        /*0060*/ 	.short	0x0380
        /*0062*/ 	.short	0x0018


	//----- nvinfo : EIATTR_SW_WAR
	.align		4
.L_17:
        /*0064*/ 	.byte	0x04, 0x36
        /*0066*/ 	.short	(.L_19 - .L_18)
.L_18:
        /*0068*/ 	.word	0x00000008
.L_19:


//--------------------- .nv.callgraph             --------------------------
	.section	.nv.callgraph,"",@"SHT_CUDA_CALLGRAPH"
	.align	4
	.sectionentsize	8
	.align		4
        /*0000*/ 	.word	0x00000000
	.align		4
        /*0004*/ 	.word	0xffffffff
	.align		4
        /*0008*/ 	.word	0x00000000
	.align		4
        /*000c*/ 	.word	0xfffffffe
	.align		4
        /*0010*/ 	.word	0x00000000
	.align		4
        /*0014*/ 	.word	0xfffffffd
	.align		4
        /*0018*/ 	.word	0x00000000
	.align		4
        /*001c*/ 	.word	0xfffffffc


//--------------------- .text._Z16histogram_kernelPKhPim --------------------------
	.section	.text._Z16histogram_kernelPKhPim,"ax",@progbits
	.align	128
        .global         _Z16histogram_kernelPKhPim
        .type           _Z16histogram_kernelPKhPim,@function
        .size           _Z16histogram_kernelPKhPim,(.L_x_1 - _Z16histogram_kernelPKhPim)
        .other          _Z16histogram_kernelPKhPim,@"STO_CUDA_ENTRY STV_DEFAULT"
_Z16histogram_kernelPKhPim:
.text._Z16histogram_kernelPKhPim:
[----:B------:R-:W-:Y:S01]  /*0000*/  LDC R1, c[0x0][0x37c] ;  /* 0x0000df00ff017b82 */ /* 0x000fe20000000800 */
[----:B------:R-:W0:Y:S07]  /*0010*/  S2R R3, SR_TID.X ;  /* 0x0000000000037919 */ /* 0x000e2e0000002100 */
[----:B------:R-:W0:Y:S01]  /*0020*/  S2UR UR4, SR_CTAID.X ;  /* 0x00000000000479c3 */ /* 0x000e220000002500 */
[----:B------:R-:W1:Y:S07]  /*0030*/  LDCU.64 UR6, c[0x0][0x390] ;  /* 0x00007200ff0677ac */ /* 0x000e6e0008000a00 */
[----:B------:R-:W0:Y:S02]  /*0040*/  LDC R4, c[0x0][0x360] ;  /* 0x0000d800ff047b82 */ /* 0x000e240000000800 */
[----:B0-----:R-:W-:-:S05]  /*0050*/  IMAD R4, R4, UR4, R3 ;  /* 0x0000000404047c24 */ /* 0x001fca000f8e0203 */
[----:B-1----:R-:W-:Y:S02]  /*0060*/  ISETP.GE.U32.AND P0, PT, R4, UR6, PT ;  /* 0x0000000604007c0c */ /* 0x002fe4000bf06070 */
[----:B------:R-:W-:-:S04]  /*0070*/  SHF.R.S32.HI R0, RZ, 0x1f, R4 ;  /* 0x0000001fff007819 */ /* 0x000fc80000011404 */
[----:B------:R-:W-:-:S13]  /*0080*/  ISETP.GE.U32.AND.EX P0, PT, R0, UR7, PT, P0 ;  /* 0x0000000700007c0c */ /* 0x000fda000bf06100 */
[----:B------:R-:W-:Y:S05]  /*0090*/  @P0 EXIT ;  /* 0x000000000000094d */ /* 0x000fea0003800000 */
[----:B------:R-:W0:Y:S01]  /*00a0*/  LDCU.64 UR6, c[0x0][0x380] ;  /* 0x00007000ff0677ac */ /* 0x000e220008000a00 */
[----:B------:R-:W1:Y:S01]  /*00b0*/  LDC.64 R2, c[0x0][0x388] ;  /* 0x0000e200ff027b82 */ /* 0x000e620000000a00 */
[----:B------:R-:W2:Y:S01]  /*00c0*/  LDCU.64 UR4, c[0x0][0x358] ;  /* 0x00006b00ff0477ac */ /* 0x000ea20008000a00 */
[----:B0-----:R-:W-:-:S04]  /*00d0*/  IADD3 R4, P0, PT, R4, UR6, RZ ;  /* 0x0000000604047c10 */ /* 0x001fc8000ff1e0ff */
[----:B------:R-:W-:-:S06]  /*00e0*/  IADD3.X R5, PT, PT, R0, UR7, RZ, P0, !PT ;  /* 0x0000000700057c10 */ /* 0x000fcc00087fe4ff */
[----:B--2---:R-:W1:Y:S01]  /*00f0*/  LDG.E.U8 R5, desc[UR4][R4.64] ;  /* 0x0000000404057981 */ /* 0x004e62000c1e1100 */
[----:B------:R-:W-:Y:S02]  /*0100*/  IMAD.MOV.U32 R7, RZ, RZ, 0x1 ;  /* 0x00000001ff077424 */ /* 0x000fe400078e00ff */
[----:B-1----:R-:W-:-:S05]  /*0110*/  IMAD.WIDE.U32 R2, R5, 0x4, R2 ;  /* 0x0000000405027825 */ /* 0x002fca00078e0002 */
[----:B------:R-:W-:Y:S01]  /*0120*/  REDG.E.ADD.STRONG.GPU desc[UR4][R2.64], R7 ;  /* 0x000000070200798e */ /* 0x000fe2000c12e104 */
[----:B------:R-:W-:Y:S05]  /*0130*/  EXIT ;  /* 0x000000000000794d */ /* 0x000fea0003800000 */
.L_x_0:
[----:B------:R-:W-:-:S00]  /*0140*/  BRA `(.L_x_0) ;  /* 0xfffffffc00fc7947 */ /* 0x000fc0000383ffff */
[----:B------:R-:W-:-:S00]  /*0150*/  NOP ;  /* 0x0000000000007918 */ /* 0x000fc00000000000 */
        /* <DEDUP_REMOVED lines=10> */
.L_x_1:


//--------------------- .nv.shared.reserved.0     --------------------------
	.section	.nv.shared.reserved.0,"aw",@nobits
	.weak		__nv_reservedSMEM_offset_0_alias
	.size		__nv_reservedSMEM_offset_0_alias, 0, 64
	.other		__nv_reservedSMEM_offset_0_alias,@"STO_CUDA_RESERVED_SHARED STV_DEFAULT"
__nv_reservedSMEM_offset_0_alias:
	.zero		0
	.zero		64


//--------------------- .nv.constant0._Z16histogram_kernelPKhPim --------------------------
	.section	.nv.constant0._Z16histogram_kernelPKhPim,"a",@progbits
	.sectionflags	@""
	.align	4
.nv.constant0._Z16histogram_kernelPKhPim:
	.zero		920


//--------------------- SYMBOLS --------------------------

	.type		.nv.reservedSmem.offset0,@object
	.size		.nv.reservedSmem.offset0,0x4
